	.headerflags	@"EF_CUDA_TEXMODE_UNIFIED EF_CUDA_64BIT_ADDRESS EF_CUDA_ACCELERATORS EF_CUDA_SM90 EF_CUDA_VIRTUAL_SM(EF_CUDA_SM90)"
	.elftype	@"ET_EXEC"


//--------------------- .nv.info                  --------------------------
	.section	.nv.info,"",@"SHT_CUDA_INFO"
	.align	4


	//----- nvinfo : EIATTR_REGCOUNT
	.align		4
        /*0000*/ 	.byte	0x04, 0x2f
        /*0002*/ 	.short	(.L_1 - .L_0)
	.align		4
.L_0:
        /*0004*/ 	.word	index@(triton_red_fused_leaky_relu_mean_21)
        /*0008*/ 	.word	0x00000020


	//----- nvinfo : EIATTR_MIN_STACK_SIZE
	.align		4
.L_1:
        /*000c*/ 	.byte	0x04, 0x12
        /*000e*/ 	.short	(.L_3 - .L_2)
	.align		4
.L_2:
        /*0010*/ 	.word	index@(triton_red_fused_leaky_relu_mean_21)
        /*0014*/ 	.word	0x00000000


	//----- nvinfo : EIATTR_FRAME_SIZE
	.align		4
.L_3:
        /*0018*/ 	.byte	0x04, 0x11
        /*001a*/ 	.short	(.L_5 - .L_4)
	.align		4
.L_4:
        /*001c*/ 	.word	index@(triton_red_fused_leaky_relu_mean_21)
        /*0020*/ 	.word	0x00000000


	//----- nvinfo : EIATTR_MIN_STACK_SIZE
	.align		4
.L_5:
        /*0024*/ 	.byte	0x04, 0x12
        /*0026*/ 	.short	(.L_7 - .L_6)
	.align		4
.L_6:
        /*0028*/ 	.word	index@(triton_red_fused_leaky_relu_mean_21)
        /*002c*/ 	.word	0x00000000
.L_7:


//--------------------- .nv.info.triton_red_fused_leaky_relu_mean_21 --------------------------
	.section	.nv.info.triton_red_fused_leaky_relu_mean_21,"",@"SHT_CUDA_INFO"
	.sectionflags	@""
	.align	4


	//----- nvinfo : EIATTR_CUDA_API_VERSION
	.align		4
        /*0000*/ 	.byte	0x04, 0x37
        /*0002*/ 	.short	(.L_9 - .L_8)
.L_8:
        /*0004*/ 	.word	0x0000007c


	//----- nvinfo : EIATTR_KPARAM_INFO
	.align		4
.L_9:
        /*0008*/ 	.byte	0x04, 0x17
        /*000a*/ 	.short	(.L_11 - .L_10)
.L_10:
        /*000c*/ 	.word	0x00000000
        /*0010*/ 	.short	0x0003
        /*0012*/ 	.short	0x0014
        /*0014*/ 	.byte	0x00, 0xf0, 0x11, 0x00


	//----- nvinfo : EIATTR_KPARAM_INFO
	.align		4
.L_11:
        /*0018*/ 	.byte	0x04, 0x17
        /*001a*/ 	.short	(.L_13 - .L_12)
.L_12:
        /*001c*/ 	.word	0x00000000
        /*0020*/ 	.short	0x0002
        /*0022*/ 	.short	0x0010
        /*0024*/ 	.byte	0x00, 0xf0, 0x11, 0x00


	//----- nvinfo : EIATTR_KPARAM_INFO
	.align		4
.L_13:
        /*0028*/ 	.byte	0x04, 0x17
        /*002a*/ 	.short	(.L_15 - .L_14)
.L_14:
        /*002c*/ 	.word	0x00000000
        /*0030*/ 	.short	0x0001
        /*0032*/ 	.short	0x0008
        /*0034*/ 	.byte	0x00, 0xf4, 0x21, 0x00


	//----- nvinfo : EIATTR_KPARAM_INFO
	.align		4
.L_15:
        /*0038*/ 	.byte	0x04, 0x17
        /*003a*/ 	.short	(.L_17 - .L_16)
.L_16:
        /*003c*/ 	.word	0x00000000
        /*0040*/ 	.short	0x0000
        /*0042*/ 	.short	0x0000
        /*0044*/ 	.byte	0x00, 0xf4, 0x21, 0x00


	//----- nvinfo : EIATTR_SPARSE_MMA_MASK
	.align		4
.L_17:
        /*0048*/ 	.byte	0x03, 0x50
        /*004a*/ 	.short	0x0000


	//----- nvinfo : EIATTR_MAXREG_COUNT
	.align		4
        /*004c*/ 	.byte	0x03, 0x1b
        /*004e*/ 	.short	0x00ff


	//----- nvinfo : EIATTR_COOP_GROUP_MASK_REGIDS
	.align		4
        /*0050*/ 	.byte	0x04, 0x29
        /*0052*/ 	.short	(.L_19 - .L_18)


	//   ....[0]....
.L_18:
        /*0054*/ 	.word	0xffffffff


	//   ....[1]....
        /*0058*/ 	.word	0xffffffff


	//   ....[2]....
        /*005c*/ 	.word	0xffffffff


	//   ....[3]....
        /*0060*/ 	.word	0xffffffff


	//   ....[4]....
        /*0064*/ 	.word	0xffffffff


	//   ....[5]....
        /*0068*/ 	.word	0xffffffff


	//   ....[6]....
        /*006c*/ 	.word	0xffffffff


	//   ....[7]....
        /*0070*/ 	.word	0xffffffff


	//----- nvinfo : EIATTR_COOP_GROUP_INSTR_OFFSETS
	.align		4
.L_19:
        /*0074*/ 	.byte	0x04, 0x28
        /*0076*/ 	.short	(.L_21 - .L_20)


	//   ....[0]....
.L_20:
        /*0078*/ 	.word	0x00001090


	//   ....[1]....
        /*007c*/ 	.word	0x000010d0


	//   ....[2]....
        /*0080*/ 	.word	0x00001100


	//   ....[3]....
        /*0084*/ 	.word	0x00001130


	//   ....[4]....
        /*0088*/ 	.word	0x00001240


	//   ....[5]....
        /*008c*/ 	.word	0x00001250


	//   ....[6]....
        /*0090*/ 	.word	0x00001280


	//   ....[7]....
        /*0094*/ 	.word	0x00001290


	//----- nvinfo : EIATTR_EXIT_INSTR_OFFSETS
	.align		4
.L_21:
        /*0098*/ 	.byte	0x04, 0x1c
        /*009a*/ 	.short	(.L_23 - .L_22)


	//   ....[0]....
.L_22:
        /*009c*/ 	.word	0x000013b0


	//   ....[1]....
        /*00a0*/ 	.word	0x00001400


	//----- nvinfo : EIATTR_REQNTID
	.align		4
.L_23:
        /*00a4*/ 	.byte	0x04, 0x10
        /*00a6*/ 	.short	(.L_25 - .L_24)
.L_24:
        /*00a8*/ 	.word	0x00000080
        /*00ac*/ 	.word	0x00000001
        /*00b0*/ 	.word	0x00000001


	//----- nvinfo : EIATTR_CRS_STACK_SIZE
	.align		4
.L_25:
        /*00b4*/ 	.byte	0x04, 0x1e
        /*00b6*/ 	.short	(.L_27 - .L_26)
.L_26:
        /*00b8*/ 	.word	0x00000000


	//----- nvinfo : EIATTR_CBANK_PARAM_SIZE
	.align		4
.L_27:
        /*00bc*/ 	.byte	0x03, 0x19
        /*00be*/ 	.short	0x0018


	//----- nvinfo : EIATTR_PARAM_CBANK
	.align		4
        /*00c0*/ 	.byte	0x04, 0x0a
        /*00c2*/ 	.short	(.L_29 - .L_28)
	.align		4
.L_28:
        /*00c4*/ 	.word	index@(.nv.constant0.triton_red_fused_leaky_relu_mean_21)
        /*00c8*/ 	.short	0x0210
        /*00ca*/ 	.short	0x0018


	//----- nvinfo : EIATTR_SW_WAR
	.align		4
.L_29:
        /*00cc*/ 	.byte	0x04, 0x36
        /*00ce*/ 	.short	(.L_31 - .L_30)
.L_30:
        /*00d0*/ 	.word	0x00000008
.L_31:


//--------------------- .nv.callgraph             --------------------------
	.section	.nv.callgraph,"",@"SHT_CUDA_CALLGRAPH"
	.align	4
	.sectionentsize	8
	.align		4
        /*0000*/ 	.word	0x00000000
	.align		4
        /*0004*/ 	.word	0xffffffff
	.align		4
        /*0008*/ 	.word	0x00000000
	.align		4
        /*000c*/ 	.word	0xfffffffe
	.align		4
        /*0010*/ 	.word	0x00000000
	.align		4
        /*0014*/ 	.word	0xfffffffd
	.align		4
        /*0018*/ 	.word	0x00000000
	.align		4
        /*001c*/ 	.word	0xfffffffc


//--------------------- .text.triton_red_fused_leaky_relu_mean_21 --------------------------
	.section	.text.triton_red_fused_leaky_relu_mean_21,"ax",@progbits
	.sectionflags	@"SHF_BARRIERS=1"
	.align	128
        .global         triton_red_fused_leaky_relu_mean_21
        .type           triton_red_fused_leaky_relu_mean_21,@function
        .size           triton_red_fused_leaky_relu_mean_21,(.L_x_4 - triton_red_fused_leaky_relu_mean_21)
        .other          triton_red_fused_leaky_relu_mean_21,@"STO_CUDA_ENTRY STV_DEFAULT"
triton_red_fused_leaky_relu_mean_21:
.text.triton_red_fused_leaky_relu_mean_21:
[----:B------:R-:W0:Y:S02]  /*0000*/  LDC R1, c[0x0][0x28] ;  /* 0x00000a00ff017b82 */ /* 0x000e240000000800 */
[----:B------:R-:W1:Y:S01]  /*0010*/  S2R R2, SR_CTAID.X ;  /* 0x0000000000027919 */ /* 0x000e620000002500 */
[----:B------:R-:W-:Y:S01]  /*0020*/  ULDC.64 UR6, c[0x0][0x208] ;  /* 0x0000820000067ab9 */ /* 0x000fe20000000a00 */
[----:B------:R-:W-:Y:S01]  /*0030*/  BSSY B0, `(.L_x_0) ;  /* 0x0000104000007945 */ /* 0x000fe20003800000 */
[----:B------:R-:W2:Y:S01]  /*0040*/  S2R R0, SR_TID.X ;  /* 0x0000000000007919 */ /* 0x000ea20000002100 */
[----:B-1----:R-:W-:Y:S02]  /*0050*/  SHF.L.U32 R24, R2, 0x6, RZ ;  /* 0x0000000602187819 */ /* 0x002fe400000006ff */
[----:B------:R-:W-:Y:S02]  /*0060*/  SHF.R.S32.HI R5, RZ, 0x19, R2 ;  /* 0x00000019ff057819 */ /* 0x000fe40000011402 */
[----:B--2---:R-:W-:Y:S02]  /*0070*/  SHF.L.U32 R3, R0, 0x2, RZ ;  /* 0x0000000200037819 */ /* 0x004fe400000006ff */
[----:B------:R-:W-:-:S02]  /*0080*/  SGXT R5, R5, 0x1 ;  /* 0x000000010505781a */ /* 0x000fc40000000200 */
[----:B------:R-:W-:Y:S02]  /*0090*/  LOP3.LUT R4, R24, 0x3c, R3, 0xf8, !PT ;  /* 0x0000003c18047812 */ /* 0x000fe400078ef803 */
[----:B------:R-:W-:Y:S02]  /*00a0*/  LOP3.LUT R2, R3, 0x3c, RZ, 0xc0, !PT ;  /* 0x0000003c03027812 */ /* 0x000fe400078ec0ff */
[----:B------:R-:W-:Y:S02]  /*00b0*/  ISETP.GT.AND P0, PT, R4, 0x3ff, PT ;  /* 0x000003ff0400780c */ /* 0x000fe40003f04270 */
[----:B------:R-:W-:-:S11]  /*00c0*/  LEA.HI R5, R5, R4, RZ, 0x7 ;  /* 0x0000000405057211 */ /* 0x000fd600078f38ff */
[----:B------:R-:W-:Y:S05]  /*00d0*/  @P0 BRA `(.L_x_1) ;  /* 0x0000000c00dc0947 */ /* 0x000fea0003800000 */
[----:B------:R-:W1:Y:S01]  /*00e0*/  LDC.64 R26, c[0x0][0x210] ;  /* 0x00008400ff1a7b82 */ /* 0x000e620000000a00 */
[----:B------:R-:W-:Y:S02]  /*00f0*/  SHF.R.U32.HI R4, RZ, 0x4, R0 ;  /* 0x00000004ff047819 */ /* 0x000fe40000011600 */
[----:B------:R-:W-:Y:S02]  /*0100*/  SHF.R.U32.HI R5, RZ, 0x7, R5 ;  /* 0x00000007ff057819 */ /* 0x000fe40000011605 */
[----:B------:R-:W-:-:S05]  /*0110*/  SGXT.U32 R4, R4, 0x3 ;  /* 0x000000030404781a */ /* 0x000fca0000000000 */
[----:B------:R-:W-:-:S05]  /*0120*/  IMAD R5, R5, 0x7f, R4 ;  /* 0x0000007f05057824 */ /* 0x000fca00078e0204 */
[----:B------:R-:W-:-:S04]  /*0130*/  LEA R25, R5, R24, 0x7 ;  /* 0x0000001805197211 */ /* 0x000fc800078e38ff */
[----:B------:R-:W-:-:S04]  /*0140*/  IADD3 R25, R2, R25, RZ ;  /* 0x0000001902197210 */ /* 0x000fc80007ffe0ff */
[----:B------:R-:W-:Y:S01]  /*0150*/  IADD3 R21, R25, 0x400, RZ ;  /* 0x0000040019157810 */ /* 0x000fe20007ffe0ff */
[----:B-1----:R-:W-:-:S04]  /*0160*/  IMAD.WIDE R16, R25, 0x4, R26 ;  /* 0x0000000419107825 */ /* 0x002fc800078e021a */
[----:B------:R-:W-:Y:S02]  /*0170*/  IMAD.WIDE R20, R21, 0x4, R26 ;  /* 0x0000000415147825 */ /* 0x000fe400078e021a */
[----:B------:R-:W2:Y:S04]  /*0180*/  LDG.E.EF.128 R16, desc[UR6][R16.64] ;  /* 0x0000000610107981 */ /* 0x000ea8000c0e1d00 */
[----:B------:R-:W3:Y:S01]  /*0190*/  LDG.E.EF.128 R20, desc[UR6][R20.64] ;  /* 0x0000000614147981 */ /* 0x000ee2000c0e1d00 */
[----:B------:R-:W-:-:S05]  /*01a0*/  IADD3 R13, R25, 0x800, RZ ;  /* 0x00000800190d7810 */ /* 0x000fca0007ffe0ff */
[----:B------:R-:W-:-:S06]  /*01b0*/  IMAD.WIDE R12, R13, 0x4, R26 ;  /* 0x000000040d0c7825 */ /* 0x000fcc00078e021a */
[----:B------:R-:W4:Y:S01]  /*01c0*/  LDG.E.EF.128 R12, desc[UR6][R12.64] ;  /* 0x000000060c0c7981 */ /* 0x000f22000c0e1d00 */
[----:B------:R-:W-:-:S05]  /*01d0*/  IADD3 R9, R25, 0xc00, RZ ;  /* 0x00000c0019097810 */ /* 0x000fca0007ffe0ff */
[----:B------:R-:W-:-:S06]  /*01e0*/  IMAD.WIDE R8, R9, 0x4, R26 ;  /* 0x0000000409087825 */ /* 0x000fcc00078e021a */
[----:B------:R-:W5:Y:S01]  /*01f0*/  LDG.E.EF.128 R8, desc[UR6][R8.64] ;  /* 0x0000000608087981 */ /* 0x000f62000c0e1d00 */
[----:B------:R-:W-:-:S05]  /*0200*/  IADD3 R5, R25, 0x1000, RZ ;  /* 0x0000100019057810 */ /* 0x000fca0007ffe0ff */
[----:B------:R-:W-:-:S06]  /*0210*/  IMAD.WIDE R4, R5, 0x4, R26 ;  /* 0x0000000405047825 */ /* 0x000fcc00078e021a */
[----:B------:R-:W5:Y:S01]  /*0220*/  LDG.E.EF.128 R4, desc[UR6][R4.64] ;  /* 0x0000000604047981 */ /* 0x000f62000c0e1d00 */
[----:B--2---:R-:W-:Y:S02]  /*0230*/  FSETP.GT.AND P0, PT, R19, RZ, PT ;  /* 0x000000ff1300720b */ /* 0x004fe40003f04000 */
[----:B------:R-:W-:Y:S02]  /*0240*/  FSETP.GT.AND P2, PT, R16, RZ, PT ;  /* 0x000000ff1000720b */ /* 0x000fe40003f44000 */
[----:B---3--:R-:W-:Y:S02]  /*0250*/  FSETP.GT.AND P1, PT, R23, RZ, PT ;  /* 0x000000ff1700720b */ /* 0x008fe40003f24000 */
[----:B------:R-:W-:Y:S02]  /*0260*/  FSETP.GT.AND P3, PT, R22, RZ, PT ;  /* 0x000000ff1600720b */ /* 0x000fe40003f64000 */
[----:B------:R-:W-:Y:S02]  /*0270*/  FSETP.GT.AND P4, PT, R21, RZ, PT ;  /* 0x000000ff1500720b */ /* 0x000fe40003f84000 */
[----:B------:R-:W-:-:S03]  /*0280*/  FSETP.GT.AND P5, PT, R20, RZ, PT ;  /* 0x000000ff1400720b */ /* 0x000fc60003fa4000 */
[----:B------:R-:W-:Y:S01]  /*0290*/  @!P0 FMUL R19, R19, 0.10000000149011611938 ;  /* 0x3dcccccd13138820 */ /* 0x000fe20000400000 */
[----:B------:R-:W-:-:S03]  /*02a0*/  FSETP.GT.AND P0, PT, R18, RZ, PT ;  /* 0x000000ff1200720b */ /* 0x000fc60003f04000 */
[----:B------:R-:W-:Y:S01]  /*02b0*/  @!P1 FMUL R23, R23, 0.10000000149011611938 ;  /* 0x3dcccccd17179820 */ /* 0x000fe20000400000 */
[----:B------:R-:W-:Y:S01]  /*02c0*/  FSETP.GT.AND P1, PT, R17, RZ, PT ;  /* 0x000000ff1100720b */ /* 0x000fe20003f24000 */
[----:B------:R-:W-:Y:S01]  /*02d0*/  FADD R28, RZ, R19 ;  /* 0x00000013ff1c7221 */ /* 0x000fe20000000000 */
[----:B------:R-:W-:-:S03]  /*02e0*/  @!P3 FMUL R22, R22, 0.10000000149011611938 ;  /* 0x3dcccccd1616b820 */ /* 0x000fc60000400000 */
[----:B------:R-:W-:-:S04]  /*02f0*/  FADD R28, R28, R23 ;  /* 0x000000171c1c7221 */ /* 0x000fc80000000000 */
[----:B------:R-:W-:Y:S01]  /*0300*/  @!P0 FMUL R18, R18, 0.10000000149011611938 ;  /* 0x3dcccccd12128820 */ /* 0x000fe20000400000 */
[----:B----4-:R-:W-:-:S03]  /*0310*/  FSETP.GT.AND P0, PT, R15, RZ, PT ;  /* 0x000000ff0f00720b */ /* 0x010fc60003f04000 */
[----:B------:R-:W-:Y:S01]  /*0320*/  FADD R23, RZ, R18 ;  /* 0x00000012ff177221 */ /* 0x000fe20000000000 */
[----:B------:R-:W-:Y:S01]  /*0330*/  @!P1 FMUL R17, R17, 0.10000000149011611938 ;  /* 0x3dcccccd11119820 */ /* 0x000fe20000400000 */
[----:B------:R-:W-:Y:S02]  /*0340*/  FSETP.GT.AND P1, PT, R13, RZ, PT ;  /* 0x000000ff0d00720b */ /* 0x000fe40003f24000 */
[----:B------:R-:W-:Y:S01]  /*0350*/  FADD R23, R23, R22 ;  /* 0x0000001617177221 */ /* 0x000fe20000000000 */
[----:B------:R-:W-:Y:S01]  /*0360*/  FADD R22, RZ, R17 ;  /* 0x00000011ff167221 */ /* 0x000fe20000000000 */
[----:B------:R-:W-:Y:S01]  /*0370*/  @!P2 FMUL R16, R16, 0.10000000149011611938 ;  /* 0x3dcccccd1010a820 */ /* 0x000fe20000400000 */
[----:B------:R-:W-:-:S03]  /*0380*/  IADD3 R17, R25, 0x1400, RZ ;  /* 0x0000140019117810 */ /* 0x000fc60007ffe0ff */
[----:B------:R-:W-:Y:S01]  /*0390*/  @!P0 FMUL R15, R15, 0.10000000149011611938 ;  /* 0x3dcccccd0f0f8820 */ /* 0x000fe20000400000 */
[----:B------:R-:W-:Y:S02]  /*03a0*/  FSETP.GT.AND P0, PT, R14, RZ, PT ;  /* 0x000000ff0e00720b */ /* 0x000fe40003f04000 */
[----:B------:R-:W-:Y:S01]  /*03b0*/  FSETP.GT.AND P2, PT, R12, RZ, PT ;  /* 0x000000ff0c00720b */ /* 0x000fe20003f44000 */
[----:B------:R-:W-:Y:S01]  /*03c0*/  FADD R29, RZ, R16 ;  /* 0x00000010ff1d7221 */ /* 0x000fe20000000000 */
[----:B------:R-:W-:Y:S01]  /*03d0*/  @!P4 FMUL R21, R21, 0.10000000149011611938 ;  /* 0x3dcccccd1515c820 */ /* 0x000fe20000400000 */
[----:B------:R-:W-:-:S04]  /*03e0*/  IMAD.WIDE R16, R17, 0x4, R26 ;  /* 0x0000000411107825 */ /* 0x000fc800078e021a */
[----:B------:R-:W-:Y:S01]  /*03f0*/  @!P1 FMUL R13, R13, 0.10000000149011611938 ;  /* 0x3dcccccd0d0d9820 */ /* 0x000fe20000400000 */
[----:B------:R-:W-:Y:S01]  /*0400*/  @!P5 FMUL R20, R20, 0.10000000149011611938 ;  /* 0x3dcccccd1414d820 */ /* 0x000fe20000400000 */
[----:B------:R-:W-:Y:S01]  /*0410*/  FADD R22, R22, R21 ;  /* 0x0000001516167221 */ /* 0x000fe20000000000 */
[----:B------:R-:W2:Y:S03]  /*0420*/  LDG.E.EF.128 R16, desc[UR6][R16.64] ;  /* 0x0000000610107981 */ /* 0x000ea6000c0e1d00 */
[----:B------:R-:W-:Y:S01]  /*0430*/  FADD R22, R22, R13 ;  /* 0x0000000d16167221 */ /* 0x000fe20000000000 */
[----:B------:R-:W-:Y:S01]  /*0440*/  @!P0 FMUL R14, R14, 0.10000000149011611938 ;  /* 0x3dcccccd0e0e8820 */ /* 0x000fe20000400000 */
[----:B------:R-:W-:Y:S01]  /*0450*/  FADD R29, R29, R20 ;  /* 0x000000141d1d7221 */ /* 0x000fe20000000000 */
[----:B------:R-:W-:Y:S01]  /*0460*/  @!P2 FMUL R12, R12, 0.10000000149011611938 ;  /* 0x3dcccccd0c0ca820 */ /* 0x000fe20000400000 */
[----:B------:R-:W-:Y:S01]  /*0470*/  IADD3 R13, R25, 0x1800, RZ ;  /* 0x00001800190d7810 */ /* 0x000fe20007ffe0ff */
[----:B------:R-:W-:Y:S01]  /*0480*/  FADD R21, R23, R14 ;  /* 0x0000000e17157221 */ /* 0x000fe20000000000 */
[----:B-----5:R-:W-:Y:S01]  /*0490*/  FSETP.GT.AND P3, PT, R11, RZ, PT ;  /* 0x000000ff0b00720b */ /* 0x020fe20003f64000 */
[----:B------:R-:W-:-:S02]  /*04a0*/  FADD R23, R29, R12 ;  /* 0x0000000c1d177221 */ /* 0x000fc40000000000 */
[----:B------:R-:W-:Y:S01]  /*04b0*/  IMAD.WIDE R12, R13, 0x4, R26 ;  /* 0x000000040d0c7825 */ /* 0x000fe200078e021a */
[----:B------:R-:W-:-:S03]  /*04c0*/  FSETP.GT.AND P0, PT, R10, RZ, PT ;  /* 0x000000ff0a00720b */ /* 0x000fc60003f04000 */
[----:B------:R-:W-:Y:S01]  /*04d0*/  FADD R20, R28, R15 ;  /* 0x0000000f1c147221 */ /* 0x000fe20000000000 */
[----:B------:R-:W-:Y:S02]  /*04e0*/  FSETP.GT.AND P1, PT, R9, RZ, PT ;  /* 0x000000ff0900720b */ /* 0x000fe40003f24000 */
[----:B------:R-:W-:Y:S01]  /*04f0*/  FSETP.GT.AND P2, PT, R8, RZ, PT ;  /* 0x000000ff0800720b */ /* 0x000fe20003f44000 */
[----:B------:R-:W3:Y:S02]  /*0500*/  LDG.E.EF.128 R12, desc[UR6][R12.64] ;  /* 0x000000060c0c7981 */ /* 0x000ee4000c0e1d00 */
[----:B------:R-:W-:-:S04]  /*0510*/  @!P3 FMUL R11, R11, 0.10000000149011611938 ;  /* 0x3dcccccd0b0bb820 */ /* 0x000fc80000400000 */
[----:B------:R-:W-:Y:S01]  /*0520*/  FADD R20, R20, R11 ;  /* 0x0000000b14147221 */ /* 0x000fe20000000000 */
[----:B------:R-:W-:Y:S01]  /*0530*/  @!P0 FMUL R10, R10, 0.10000000149011611938 ;  /* 0x3dcccccd0a0a8820 */ /* 0x000fe20000400000 */
[----:B------:R-:W-:Y:S02]  /*0540*/  IADD3 R11, R25, 0x1c00, RZ ;  /* 0x00001c00190b7810 */ /* 0x000fe40007ffe0ff */
[----:B------:R-:W-:Y:S02]  /*0550*/  @!P1 FMUL R9, R9, 0.10000000149011611938 ;  /* 0x3dcccccd09099820 */ /* 0x000fe40000400000 */
[----:B------:R-:W-:Y:S01]  /*0560*/  @!P2 FMUL R8, R8, 0.10000000149011611938 ;  /* 0x3dcccccd0808a820 */ /* 0x000fe20000400000 */
[----:B------:R-:W-:Y:S01]  /*0570*/  FADD R21, R21, R10 ;  /* 0x0000000a15157221 */ /* 0x000fe20000000000 */
[----:B------:R-:W-:-:S04]  /*0580*/  IMAD.WIDE R10, R11, 0x4, R26 ;  /* 0x000000040b0a7825 */ /* 0x000fc800078e021a */
[----:B------:R-:W-:Y:S01]  /*0590*/  FADD R22, R22, R9 ;  /* 0x0000000916167221 */ /* 0x000fe20000000000 */
[----:B------:R-:W-:Y:S02]  /*05a0*/  FADD R23, R23, R8 ;  /* 0x0000000817177221 */ /* 0x000fe40000000000 */
[----:B------:R-:W4:Y:S01]  /*05b0*/  LDG.E.EF.128 R8, desc[UR6][R10.64] ;  /* 0x000000060a087981 */ /* 0x000f22000c0e1d00 */
[----:B------:R-:W-:Y:S02]  /*05c0*/  FSETP.GT.AND P0, PT, R7, RZ, PT ;  /* 0x000000ff0700720b */ /* 0x000fe40003f04000 */
[----:B------:R-:W-:Y:S02]  /*05d0*/  FSETP.GT.AND P1, PT, R5, RZ, PT ;  /* 0x000000ff0500720b */ /* 0x000fe40003f24000 */
[----:B------:R-:W-:-:S09]  /*05e0*/  FSETP.GT.AND P2, PT, R4, RZ, PT ;  /* 0x000000ff0400720b */ /* 0x000fd20003f44000 */
[----:B------:R-:W-:Y:S01]  /*05f0*/  @!P0 FMUL R7, R7, 0.10000000149011611938 ;  /* 0x3dcccccd07078820 */ /* 0x000fe20000400000 */
[----:B------:R-:W-:Y:S01]  /*0600*/  FSETP.GT.AND P0, PT, R6, RZ, PT ;  /* 0x000000ff0600720b */ /* 0x000fe20003f04000 */
[----:B------:R-:W-:Y:S02]  /*0610*/  @!P1 FMUL R5, R5, 0.10000000149011611938 ;  /* 0x3dcccccd05059820 */ /* 0x000fe40000400000 */
[----:B------:R-:W-:Y:S02]  /*0620*/  @!P2 FMUL R4, R4, 0.10000000149011611938 ;  /* 0x3dcccccd0404a820 */ /* 0x000fe40000400000 */
[----:B------:R-:W-:Y:S01]  /*0630*/  FADD R22, R22, R5 ;  /* 0x0000000516167221 */ /* 0x000fe20000000000 */
[----:B------:R-:W-:Y:S01]  /*0640*/  IADD3 R5, R25, 0x2000, RZ ;  /* 0x0000200019057810 */ /* 0x000fe20007ffe0ff */
[----:B------:R-:W-:-:S04]  /*0650*/  FADD R23, R23, R4 ;  /* 0x0000000417177221 */ /* 0x000fc80000000000 */
[----:B------:R-:W-:-:S04]  /*0660*/  IMAD.WIDE R4, R5, 0x4, R26 ;  /* 0x0000000405047825 */ /* 0x000fc800078e021a */
[----:B------:R-:W-:Y:S01]  /*0670*/  @!P0 FMUL R6, R6, 0.10000000149011611938 ;  /* 0x3dcccccd06068820 */ /* 0x000fe20000400000 */
[----:B------:R-:W-:-:S03]  /*0680*/  FADD R20, R20, R7 ;  /* 0x0000000714147221 */ /* 0x000fc60000000000 */
[----:B------:R-:W-:Y:S02]  /*0690*/  FADD R21, R21, R6 ;  /* 0x0000000615157221 */ /* 0x000fe40000000000 */
[----:B------:R-:W5:Y:S01]  /*06a0*/  LDG.E.EF.128 R4, desc[UR6][R4.64] ;  /* 0x0000000604047981 */ /* 0x000f62000c0e1d00 */
[----:B--2---:R-:W-:Y:S02]  /*06b0*/  FSETP.GT.AND P1, PT, R17, RZ, PT ;  /* 0x000000ff1100720b */ /* 0x004fe40003f24000 */
[----:B------:R-:W-:Y:S02]  /*06c0*/  FSETP.GT.AND P2, PT, R16, RZ, PT ;  /* 0x000000ff1000720b */ /* 0x000fe40003f44000 */
[----:B------:R-:W-:Y:S02]  /*06d0*/  FSETP.GT.AND P0, PT, R18, RZ, PT ;  /* 0x000000ff1200720b */ /* 0x000fe40003f04000 */
[----:B------:R-:W-:-:S07]  /*06e0*/  FSETP.GT.AND P3, PT, R19, RZ, PT ;  /* 0x000000ff1300720b */ /* 0x000fce0003f64000 */
[----:B------:R-:W-:Y:S01]  /*06f0*/  @!P1 FMUL R17, R17, 0.10000000149011611938 ;  /* 0x3dcccccd11119820 */ /* 0x000fe20000400000 */
[----:B---3--:R-:W-:-:S03]  /*0700*/  FSETP.GT.AND P1, PT, R13, RZ, PT ;  /* 0x000000ff0d00720b */ /* 0x008fc60003f24000 */
[----:B------:R-:W-:Y:S01]  /*0710*/  FADD R22, R22, R17 ;  /* 0x0000001116167221 */ /* 0x000fe20000000000 */
[----:B------:R-:W-:Y:S01]  /*0720*/  @!P2 FMUL R16, R16, 0.10000000149011611938 ;  /* 0x3dcccccd1010a820 */ /* 0x000fe20000400000 */
[----:B------:R-:W-:Y:S01]  /*0730*/  IADD3 R17, R25, 0x2400, RZ ;  /* 0x0000240019117810 */ /* 0x000fe20007ffe0ff */
[----:B------:R-:W-:Y:S01]  /*0740*/  @!P0 FMUL R18, R18, 0.10000000149011611938 ;  /* 0x3dcccccd12128820 */ /* 0x000fe20000400000 */
[----:B------:R-:W-:Y:S02]  /*0750*/  FSETP.GT.AND P2, PT, R12, RZ, PT ;  /* 0x000000ff0c00720b */ /* 0x000fe40003f44000 */
[----:B------:R-:W-:Y:S01]  /*0760*/  FSETP.GT.AND P0, PT, R15, RZ, PT ;  /* 0x000000ff0f00720b */ /* 0x000fe20003f04000 */
[----:B------:R-:W-:Y:S01]  /*0770*/  FADD R23, R23, R16 ;  /* 0x0000001017177221 */ /* 0x000fe20000000000 */
[----:B------:R-:W-:Y:S01]  /*0780*/  @!P3 FMUL R19, R19, 0.10000000149011611938 ;  /* 0x3dcccccd1313b820 */ /* 0x000fe20000400000 */
[----:B------:R-:W-:Y:S01]  /*0790*/  IMAD.WIDE R16, R17, 0x4, R26 ;  /* 0x0000000411107825 */ /* 0x000fe200078e021a */
[----:B------:R-:W-:-:S03]  /*07a0*/  FSETP.GT.AND P3, PT, R14, RZ, PT ;  /* 0x000000ff0e00720b */ /* 0x000fc60003f64000 */
[----:B------:R-:W-:Y:S01]  /*07b0*/  FADD R21, R21, R18 ;  /* 0x0000001215157221 */ /* 0x000fe20000000000 */
[----:B------:R-:W-:Y:S01]  /*07c0*/  @!P1 FMUL R13, R13, 0.10000000149011611938 ;  /* 0x3dcccccd0d0d9820 */ /* 0x000fe20000400000 */
[----:B------:R-:W-:Y:S02]  /*07d0*/  FADD R20, R20, R19 ;  /* 0x0000001314147221 */ /* 0x000fe40000000000 */
[----:B------:R-:W2:Y:S01]  /*07e0*/  LDG.E.EF.128 R16, desc[UR6][R16.64] ;  /* 0x0000000610107981 */ /* 0x000ea2000c0e1d00 */
[----:B------:R-:W-:Y:S01]  /*07f0*/  FADD R22, R22, R13 ;  /* 0x0000000d16167221 */ /* 0x000fe20000000000 */
[----:B------:R-:W-:Y:S01]  /*0800*/  @!P2 FMUL R12, R12, 0.10000000149011611938 ;  /* 0x3dcccccd0c0ca820 */ /* 0x000fe20000400000 */
[----:B------:R-:W-:Y:S01]  /*0810*/  IADD3 R13, R25, 0x2800, RZ ;  /* 0x00002800190d7810 */ /* 0x000fe20007ffe0ff */
[----:B------:R-:W-:Y:S01]  /*0820*/  @!P0 FMUL R15, R15, 0.10000000149011611938 ;  /* 0x3dcccccd0f0f8820 */ /* 0x000fe20000400000 */
[----:B----4-:R-:W-:Y:S01]  /*0830*/  FSETP.GT.AND P0, PT, R11, RZ, PT ;  /* 0x000000ff0b00720b */ /* 0x010fe20003f04000 */
[----:B------:R-:W-:Y:S01]  /*0840*/  FADD R23, R23, R12 ;  /* 0x0000000c17177221 */ /* 0x000fe20000000000 */
[----:B------:R-:W-:Y:S01]  /*0850*/  @!P3 FMUL R14, R14, 0.10000000149011611938 ;  /* 0x3dcccccd0e0eb820 */ /* 0x000fe20000400000 */
[----:B------:R-:W-:-:S04]  /*0860*/  IMAD.WIDE R12, R13, 0x4, R26 ;  /* 0x000000040d0c7825 */ /* 0x000fc800078e021a */
[----:B------:R-:W-:Y:S01]  /*0870*/  FADD R20, R20, R15 ;  /* 0x0000000f14147221 */ /* 0x000fe20000000000 */
[----:B------:R-:W-:Y:S01]  /*0880*/  FSETP.GT.AND P1, PT, R10, RZ, PT ;  /* 0x000000ff0a00720b */ /* 0x000fe20003f24000 */
[----:B------:R-:W-:Y:S02]  /*0890*/  FADD R21, R21, R14 ;  /* 0x0000000e15157221 */ /* 0x000fe40000000000 */
[----:B------:R-:W3:Y:S01]  /*08a0*/  LDG.E.EF.128 R12, desc[UR6][R12.64] ;  /* 0x000000060c0c7981 */ /* 0x000ee2000c0e1d00 */
[----:B------:R-:W-:Y:S01]  /*08b0*/  FSETP.GT.AND P2, PT, R9, RZ, PT ;  /* 0x000000ff0900720b */ /* 0x000fe20003f44000 */
[----:B------:R-:W-:Y:S01]  /*08c0*/  @!P0 FMUL R11, R11, 0.10000000149011611938 ;  /* 0x3dcccccd0b0b8820 */ /* 0x000fe20000400000 */
[----:B------:R-:W-:-:S03]  /*08d0*/  FSETP.GT.AND P0, PT, R8, RZ, PT ;  /* 0x000000ff0800720b */ /* 0x000fc60003f04000 */
[----:B------:R-:W-:Y:S01]  /*08e0*/  FADD R20, R20, R11 ;  /* 0x0000000b14147221 */ /* 0x000fe20000000000 */
[----:B------:R-:W-:-:S03]  /*08f0*/  IADD3 R11, R25, 0x2c00, RZ ;  /* 0x00002c00190b7810 */ /* 0x000fc60007ffe0ff */
[----:B------:R-:W-:-:S04]  /*0900*/  @!P1 FMUL R10, R10, 0.10000000149011611938 ;  /* 0x3dcccccd0a0a9820 */ /* 0x000fc80000400000 */
[----:B------:R-:W-:Y:S01]  /*0910*/  FADD R21, R21, R10 ;  /* 0x0000000a15157221 */ /* 0x000fe20000000000 */
[----:B------:R-:W-:Y:S01]  /*0920*/  @!P2 FMUL R9, R9, 0.10000000149011611938 ;  /* 0x3dcccccd0909a820 */ /* 0x000fe20000400000 */
[----:B------:R-:W-:-:S04]  /*0930*/  IMAD.WIDE R10, R11, 0x4, R26 ;  /* 0x000000040b0a7825 */ /* 0x000fc800078e021a */
[----:B------:R-:W-:Y:S01]  /*0940*/  @!P0 FMUL R8, R8, 0.10000000149011611938 ;  /* 0x3dcccccd08088820 */ /* 0x000fe20000400000 */
[----:B------:R-:W-:-:S03]  /*0950*/  FADD R22, R22, R9 ;  /* 0x0000000916167221 */ /* 0x000fc60000000000 */
[----:B------:R-:W-:Y:S02]  /*0960*/  FADD R23, R23, R8 ;  /* 0x0000000817177221 */ /* 0x000fe40000000000 */
[----:B------:R-:W4:Y:S01]  /*0970*/  LDG.E.EF.128 R8, desc[UR6][R10.64] ;  /* 0x000000060a087981 */ /* 0x000f22000c0e1d00 */
[----:B-----5:R-:W-:Y:S02]  /*0980*/  FSETP.GT.AND P0, PT, R7, RZ, PT ;  /* 0x000000ff0700720b */ /* 0x020fe40003f04000 */
[----:B------:R-:W-:-:S11]  /*0990*/  FSETP.GT.AND P4, PT, R4, RZ, PT ;  /* 0x000000ff0400720b */ /* 0x000fd60003f84000 */
[----:B------:R-:W-:Y:S01]  /*09a0*/  @!P0 FMUL R7, R7, 0.10000000149011611938 ;  /* 0x3dcccccd07078820 */ /* 0x000fe20000400000 */
[----:B------:R-:W-:Y:S02]  /*09b0*/  FSETP.GT.AND P0, PT, R6, RZ, PT ;  /* 0x000000ff0600720b */ /* 0x000fe40003f04000 */
[----:B------:R-:W-:Y:S01]  /*09c0*/  FSETP.GT.AND P3, PT, R5, RZ, PT ;  /* 0x000000ff0500720b */ /* 0x000fe20003f64000 */
[----:B------:R-:W-:-:S10]  /*09d0*/  @!P4 FMUL R4, R4, 0.10000000149011611938 ;  /* 0x3dcccccd0404c820 */ /* 0x000fd40000400000 */
[----:B------:R-:W-:Y:S01]  /*09e0*/  @!P0 FMUL R6, R6, 0.10000000149011611938 ;  /* 0x3dcccccd06068820 */ /* 0x000fe20000400000 */
[----:B------:R-:W-:Y:S01]  /*09f0*/  FADD R29, R23, R4 ;  /* 0x00000004171d7221 */ /* 0x000fe20000000000 */
[----:B------:R-:W-:Y:S01]  /*0a00*/  @!P3 FMUL R5, R5, 0.10000000149011611938 ;  /* 0x3dcccccd0505b820 */ /* 0x000fe20000400000 */
[----:B------:R-:W-:Y:S01]  /*0a10*/  IADD3 R23, R25, 0x3000, RZ ;  /* 0x0000300019177810 */ /* 0x000fe20007ffe0ff */
[----:B------:R-:W-:Y:S01]  /*0a20*/  FADD R20, R20, R7 ;  /* 0x0000000714147221 */ /* 0x000fe20000000000 */
[----:B------:R-:W-:Y:S01]  /*0a30*/  FADD R21, R21, R6 ;  /* 0x0000000615157221 */ /* 0x000fe20000000000 */
[----:B------:R-:W-:Y:S02]  /*0a40*/  FADD R28, R22, R5 ;  /* 0x00000005161c7221 */ /* 0x000fe40000000000 */
[----:B------:R-:W-:Y:S01]  /*0a50*/  IMAD.WIDE R22, R23, 0x4, R26 ;  /* 0x0000000417167825 */ /* 0x000fe200078e021a */
[----:B------:R-:W-:-:S05]  /*0a60*/  IADD3 R5, R25, 0x3400, RZ ;  /* 0x0000340019057810 */ /* 0x000fca0007ffe0ff */
[----:B------:R-:W-:-:S06]  /*0a70*/  IMAD.WIDE R4, R5, 0x4, R26 ;  /* 0x0000000405047825 */ /* 0x000fcc00078e021a */
[----:B------:R-:W5:Y:S01]  /*0a80*/  LDG.E.EF.128 R4, desc[UR6][R4.64] ;  /* 0x0000000604047981 */ /* 0x000f62000c0e1d00 */
[----:B--2---:R-:W-:Y:S02]  /*0a90*/  FSETP.GT.AND P5, PT, R19, RZ, PT ;  /* 0x000000ff1300720b */ /* 0x004fe40003fa4000 */
[----:B------:R-:W-:Y:S02]  /*0aa0*/  FSETP.GT.AND P0, PT, R18, RZ, PT ;  /* 0x000000ff1200720b */ /* 0x000fe40003f04000 */
[----:B------:R-:W-:Y:S02]  /*0ab0*/  FSETP.GT.AND P2, PT, R17, RZ, PT ;  /* 0x000000ff1100720b */ /* 0x000fe40003f44000 */
[----:B------:R-:W-:-:S07]  /*0ac0*/  FSETP.GT.AND P1, PT, R16, RZ, PT ;  /* 0x000000ff1000720b */ /* 0x000fce0003f24000 */
[----:B------:R-:W-:Y:S01]  /*0ad0*/  @!P5 FMUL R19, R19, 0.10000000149011611938 ;  /* 0x3dcccccd1313d820 */ /* 0x000fe20000400000 */
[----:B---3--:R-:W-:Y:S01]  /*0ae0*/  FSETP.GT.AND P5, PT, R13, RZ, PT ;  /* 0x000000ff0d00720b */ /* 0x008fe20003fa4000 */
[----:B------:R-:W-:Y:S02]  /*0af0*/  @!P0 FMUL R18, R18, 0.10000000149011611938 ;  /* 0x3dcccccd12128820 */ /* 0x000fe40000400000 */
[----:B------:R-:W-:Y:S01]  /*0b00*/  @!P2 FMUL R17, R17, 0.10000000149011611938 ;  /* 0x3dcccccd1111a820 */ /* 0x000fe20000400000 */
[----:B------:R-:W-:Y:S01]  /*0b10*/  FSETP.GT.AND P0, PT, R12, RZ, PT ;  /* 0x000000ff0c00720b */ /* 0x000fe20003f04000 */
[----:B------:R-:W-:Y:S01]  /*0b20*/  @!P1 FMUL R16, R16, 0.10000000149011611938 ;  /* 0x3dcccccd10109820 */ /* 0x000fe20000400000 */
[----:B------:R-:W-:Y:S01]  /*0b30*/  FADD R20, R20, R19 ;  /* 0x0000001314147221 */ /* 0x000fe20000000000 */
[----:B------:R-:W-:Y:S01]  /*0b40*/  FSETP.GT.AND P3, PT, R15, RZ, PT ;  /* 0x000000ff0f00720b */ /* 0x000fe20003f64000 */
[----:B------:R-:W-:Y:S01]  /*0b50*/  FADD R21, R21, R18 ;  /* 0x0000001215157221 */ /* 0x000fe20000000000 */
[----:B------:R-:W-:Y:S01]  /*0b60*/  FSETP.GT.AND P4, PT, R14, RZ, PT ;  /* 0x000000ff0e00720b */ /* 0x000fe20003f84000 */
[----:B------:R-:W-:Y:S01]  /*0b70*/  FADD R28, R28, R17 ;  /* 0x000000111c1c7221 */ /* 0x000fe20000000000 */
[----:B------:R-:W-:-:S02]  /*0b80*/  FADD R29, R29, R16 ;  /* 0x000000101d1d7221 */ /* 0x000fc40000000000 */
[----:B------:R1:W2:Y:S01]  /*0b90*/  LDG.E.EF.128 R16, desc[UR6][R22.64] ;  /* 0x0000000616107981 */ /* 0x0002a2000c0e1d00 */
[----:B------:R-:W-:-:S03]  /*0ba0*/  @!P5 FMUL R13, R13, 0.10000000149011611938 ;  /* 0x3dcccccd0d0dd820 */ /* 0x000fc60000400000 */
[----:B------:R-:W-:Y:S01]  /*0bb0*/  @!P0 FMUL R12, R12, 0.10000000149011611938 ;  /* 0x3dcccccd0c0c8820 */ /* 0x000fe20000400000 */
[----:B------:R-:W-:Y:S01]  /*0bc0*/  FADD R28, R28, R13 ;  /* 0x0000000d1c1c7221 */ /* 0x000fe20000000000 */
[----:B------:R-:W-:Y:S01]  /*0bd0*/  IADD3 R13, R25, 0x3800, RZ ;  /* 0x00003800190d7810 */ /* 0x000fe20007ffe0ff */
[----:B------:R-:W-:Y:S01]  /*0be0*/  @!P3 FMUL R15, R15, 0.10000000149011611938 ;  /* 0x3dcccccd0f0fb820 */ /* 0x000fe20000400000 */
[----:B------:R-:W-:Y:S01]  /*0bf0*/  FADD R29, R29, R12 ;  /* 0x0000000c1d1d7221 */ /* 0x000fe20000000000 */
[----:B------:R-:W-:Y:S02]  /*0c00*/  @!P4 FMUL R14, R14, 0.10000000149011611938 ;  /* 0x3dcccccd0e0ec820 */ /* 0x000fe40000400000 */
[----:B------:R-:W-:Y:S01]  /*0c10*/  IMAD.WIDE R12, R13, 0x4, R26 ;  /* 0x000000040d0c7825 */ /* 0x000fe200078e021a */
[----:B----4-:R-:W-:Y:S02]  /*0c20*/  FSETP.GT.AND P1, PT, R11, RZ, PT ;  /* 0x000000ff0b00720b */ /* 0x010fe40003f24000 */
[----:B------:R-:W-:Y:S01]  /*0c30*/  FSETP.GT.AND P0, PT, R10, RZ, PT ;  /* 0x000000ff0a00720b */ /* 0x000fe20003f04000 */
[----:B------:R-:W-:Y:S01]  /*0c40*/  FADD R20, R20, R15 ;  /* 0x0000000f14147221 */ /* 0x000fe20000000000 */
[----:B------:R-:W-:-:S02]  /*0c50*/  FADD R21, R21, R14 ;  /* 0x0000000e15157221 */ /* 0x000fc40000000000 */
[----:B------:R-:W3:Y:S01]  /*0c60*/  LDG.E.EF.128 R12, desc[UR6][R12.64] ;  /* 0x000000060c0c7981 */ /* 0x000ee2000c0e1d00 */
[----:B-1----:R-:W-:-:S05]  /*0c70*/  IADD3 R23, R25, 0x3c00, RZ ;  /* 0x00003c0019177810 */ /* 0x002fca0007ffe0ff */
[----:B------:R-:W-:-:S04]  /*0c80*/  IMAD.WIDE R22, R23, 0x4, R26 ;  /* 0x0000000417167825 */ /* 0x000fc800078e021a */
[----:B------:R-:W-:Y:S01]  /*0c90*/  @!P1 FMUL R11, R11, 0.10000000149011611938 ;  /* 0x3dcccccd0b0b9820 */ /* 0x000fe20000400000 */
[----:B------:R-:W-:-:S03]  /*0ca0*/  @!P0 FMUL R10, R10, 0.10000000149011611938 ;  /* 0x3dcccccd0a0a8820 */ /* 0x000fc60000400000 */
[----:B------:R-:W-:Y:S01]  /*0cb0*/  FADD R26, R20, R11 ;  /* 0x0000000b141a7221 */ /* 0x000fe20000000000 */
[----:B------:R-:W-:Y:S02]  /*0cc0*/  FADD R11, R21, R10 ;  /* 0x0000000a150b7221 */ /* 0x000fe40000000000 */
[----:B------:R-:W4:Y:S01]  /*0cd0*/  LDG.E.EF.128 R20, desc[UR6][R22.64] ;  /* 0x0000000616147981 */ /* 0x000f22000c0e1d00 */
[----:B------:R-:W-:Y:S02]  /*0ce0*/  FSETP.GT.AND P0, PT, R9, RZ, PT ;  /* 0x000000ff0900720b */ /* 0x000fe40003f04000 */
[----:B------:R-:W-:-:S11]  /*0cf0*/  FSETP.GT.AND P1, PT, R8, RZ, PT ;  /* 0x000000ff0800720b */ /* 0x000fd60003f24000 */
[----:B------:R-:W-:Y:S02]  /*0d00*/  @!P0 FMUL R9, R9, 0.10000000149011611938 ;  /* 0x3dcccccd09098820 */ /* 0x000fe40000400000 */
[----:B------:R-:W-:Y:S01]  /*0d10*/  @!P1 FMUL R8, R8, 0.10000000149011611938 ;  /* 0x3dcccccd08089820 */ /* 0x000fe20000400000 */
[----:B-----5:R-:W-:Y:S02]  /*0d20*/  FSETP.GT.AND P2, PT, R7, RZ, PT ;  /* 0x000000ff0700720b */ /* 0x020fe40003f44000 */
[----:B------:R-:W-:Y:S01]  /*0d30*/  FSETP.GT.AND P6, PT, R5, RZ, PT ;  /* 0x000000ff0500720b */ /* 0x000fe20003fc4000 */
[----:B------:R-:W-:Y:S01]  /*0d40*/  FADD R28, R28, R9 ;  /* 0x000000091c1c7221 */ /* 0x000fe20000000000 */
[----:B------:R-:W-:-:S09]  /*0d50*/  FADD R29, R29, R8 ;  /* 0x000000081d1d7221 */ /* 0x000fd20000000000 */
[----:B------:R-:W-:Y:S02]  /*0d60*/  @!P2 FMUL R7, R7, 0.10000000149011611938 ;  /* 0x3dcccccd0707a820 */ /* 0x000fe40000400000 */
[----:B------:R-:W-:Y:S01]  /*0d70*/  @!P6 FMUL R5, R5, 0.10000000149011611938 ;  /* 0x3dcccccd0505e820 */ /* 0x000fe20000400000 */
[----:B--2---:R-:W-:Y:S02]  /*0d80*/  FSETP.GT.AND P3, PT, R19, RZ, PT ;  /* 0x000000ff1300720b */ /* 0x004fe40003f64000 */
[----:B------:R-:W-:Y:S02]  /*0d90*/  FSETP.GT.AND P0, PT, R17, RZ, PT ;  /* 0x000000ff1100720b */ /* 0x000fe40003f04000 */
[----:B------:R-:W-:Y:S02]  /*0da0*/  FSETP.GT.AND P1, PT, R16, RZ, PT ;  /* 0x000000ff1000720b */ /* 0x000fe40003f24000 */
[----:B------:R-:W-:-:S07]  /*0db0*/  FSETP.GT.AND P4, PT, R18, RZ, PT ;  /* 0x000000ff1200720b */ /* 0x000fce0003f84000 */
[----:B------:R-:W-:Y:S01]  /*0dc0*/  @!P3 FMUL R19, R19, 0.10000000149011611938 ;  /* 0x3dcccccd1313b820 */ /* 0x000fe20000400000 */
[----:B------:R-:W-:Y:S01]  /*0dd0*/  FSETP.GT.AND P3, PT, R6, RZ, PT ;  /* 0x000000ff0600720b */ /* 0x000fe20003f64000 */
[----:B------:R-:W-:Y:S01]  /*0de0*/  @!P0 FMUL R17, R17, 0.10000000149011611938 ;  /* 0x3dcccccd11118820 */ /* 0x000fe20000400000 */
[----:B------:R-:W-:Y:S01]  /*0df0*/  FSETP.GT.AND P0, PT, R4, RZ, PT ;  /* 0x000000ff0400720b */ /* 0x000fe20003f04000 */
[----:B------:R-:W-:Y:S01]  /*0e00*/  @!P1 FMUL R16, R16, 0.10000000149011611938 ;  /* 0x3dcccccd10109820 */ /* 0x000fe20000400000 */
[----:B---3--:R-:W-:Y:S01]  /*0e10*/  FSETP.GT.AND P1, PT, R15, RZ, PT ;  /* 0x000000ff0f00720b */ /* 0x008fe20003f24000 */
[----:B------:R-:W-:Y:S01]  /*0e20*/  @!P4 FMUL R18, R18, 0.10000000149011611938 ;  /* 0x3dcccccd1212c820 */ /* 0x000fe20000400000 */
[----:B------:R-:W-:Y:S02]  /*0e30*/  FSETP.GT.AND P2, PT, R14, RZ, PT ;  /* 0x000000ff0e00720b */ /* 0x000fe40003f44000 */
[----:B------:R-:W-:-:S05]  /*0e40*/  FSETP.GT.AND P4, PT, R12, RZ, PT ;  /* 0x000000ff0c00720b */ /* 0x000fca0003f84000 */
[----:B------:R-:W-:Y:S01]  /*0e50*/  @!P3 FMUL R6, R6, 0.10000000149011611938 ;  /* 0x3dcccccd0606b820 */ /* 0x000fe20000400000 */
[----:B------:R-:W-:Y:S01]  /*0e60*/  FSETP.GT.AND P3, PT, R13, RZ, PT ;  /* 0x000000ff0d00720b */ /* 0x000fe20003f64000 */
[----:B------:R-:W-:Y:S02]  /*0e70*/  @!P0 FMUL R4, R4, 0.10000000149011611938 ;  /* 0x3dcccccd04048820 */ /* 0x000fe40000400000 */
[----:B------:R-:W-:Y:S01]  /*0e80*/  @!P1 FMUL R15, R15, 0.10000000149011611938 ;  /* 0x3dcccccd0f0f9820 */ /* 0x000fe20000400000 */
[----:B----4-:R-:W-:Y:S02]  /*0e90*/  FSETP.GT.AND P5, PT, R23, RZ, PT ;  /* 0x000000ff1700720b */ /* 0x010fe40003fa4000 */
[----:B------:R-:W-:Y:S02]  /*0ea0*/  FSETP.GT.AND P6, PT, R22, RZ, PT ;  /* 0x000000ff1600720b */ /* 0x000fe40003fc4000 */
[----:B------:R-:W-:Y:S02]  /*0eb0*/  FSETP.GT.AND P0, PT, R21, RZ, PT ;  /* 0x000000ff1500720b */ /* 0x000fe40003f04000 */
[----:B------:R-:W-:Y:S01]  /*0ec0*/  FSETP.GT.AND P1, PT, R20, RZ, PT ;  /* 0x000000ff1400720b */ /* 0x000fe20003f24000 */
[----:B------:R-:W-:Y:S01]  /*0ed0*/  FADD R26, R26, R19 ;  /* 0x000000131a1a7221 */ /* 0x000fe20000000000 */
[----:B------:R-:W-:Y:S01]  /*0ee0*/  FADD R11, R11, R18 ;  /* 0x000000120b0b7221 */ /* 0x000fe20000000000 */
[----:B------:R-:W-:Y:S01]  /*0ef0*/  FADD R28, R28, R17 ;  /* 0x000000111c1c7221 */ /* 0x000fe20000000000 */
[----:B------:R-:W-:Y:S01]  /*0f00*/  FADD R29, R29, R16 ;  /* 0x000000101d1d7221 */ /* 0x000fe20000000000 */
[----:B------:R-:W-:Y:S01]  /*0f10*/  FADD R26, R26, R7 ;  /* 0x000000071a1a7221 */ /* 0x000fe20000000000 */
[----:B------:R-:W-:Y:S01]  /*0f20*/  FADD R11, R11, R6 ;  /* 0x000000060b0b7221 */ /* 0x000fe20000000000 */
[----:B------:R-:W-:Y:S01]  /*0f30*/  FADD R28, R28, R5 ;  /* 0x000000051c1c7221 */ /* 0x000fe20000000000 */
[----:B------:R-:W-:Y:S01]  /*0f40*/  FADD R29, R29, R4 ;  /* 0x000000041d1d7221 */ /* 0x000fe20000000000 */
[----:B------:R-:W-:Y:S01]  /*0f50*/  @!P2 FMUL R14, R14, 0.10000000149011611938 ;  /* 0x3dcccccd0e0ea820 */ /* 0x000fe20000400000 */
[----:B------:R-:W-:Y:S01]  /*0f60*/  @!P3 FMUL R13, R13, 0.10000000149011611938 ;  /* 0x3dcccccd0d0db820 */ /* 0x000fe20000400000 */
[----:B------:R-:W-:Y:S01]  /*0f70*/  @!P4 FMUL R12, R12, 0.10000000149011611938 ;  /* 0x3dcccccd0c0cc820 */ /* 0x000fe20000400000 */
[----:B------:R-:W-:Y:S01]  /*0f80*/  FADD R26, R26, R15 ;  /* 0x0000000f1a1a7221 */ /* 0x000fe20000000000 */
[----:B------:R-:W-:Y:S01]  /*0f90*/  FADD R11, R11, R14 ;  /* 0x0000000e0b0b7221 */ /* 0x000fe20000000000 */
[----:B------:R-:W-:Y:S01]  /*0fa0*/  FADD R28, R28, R13 ;  /* 0x0000000d1c1c7221 */ /* 0x000fe20000000000 */
[----:B------:R-:W-:Y:S01]  /*0fb0*/  FADD R29, R29, R12 ;  /* 0x0000000c1d1d7221 */ /* 0x000fe20000000000 */
[----:B------:R-:W-:Y:S01]  /*0fc0*/  @!P5 FMUL R23, R23, 0.10000000149011611938 ;  /* 0x3dcccccd1717d820 */ /* 0x000fe20000400000 */
[----:B------:R-:W-:Y:S01]  /*0fd0*/  @!P6 FMUL R22, R22, 0.10000000149011611938 ;  /* 0x3dcccccd1616e820 */ /* 0x000fe20000400000 */
[----:B------:R-:W-:Y:S01]  /*0fe0*/  @!P0 FMUL R21, R21, 0.10000000149011611938 ;  /* 0x3dcccccd15158820 */ /* 0x000fe20000400000 */
[----:B------:R-:W-:Y:S01]  /*0ff0*/  @!P1 FMUL R20, R20, 0.10000000149011611938 ;  /* 0x3dcccccd14149820 */ /* 0x000fe20000400000 */
[----:B------:R-:W-:Y:S01]  /*1000*/  FADD R23, R23, R26 ;  /* 0x0000001a17177221 */ /* 0x000fe20000000000 */
[----:B------:R-:W-:Y:S01]  /*1010*/  FADD R22, R22, R11 ;  /* 0x0000000b16167221 */ /* 0x000fe20000000000 */
[----:B------:R-:W-:Y:S01]  /*1020*/  FADD R21, R21, R28 ;  /* 0x0000001c15157221 */ /* 0x000fe20000000000 */
[----:B------:R-:W-:Y:S01]  /*1030*/  FADD R20, R20, R29 ;  /* 0x0000001d14147221 */ /* 0x000fe20000000000 */
[----:B------:R-:W-:Y:S06]  /*1040*/  BRA `(.L_x_2) ;  /* 0x0000000000087947 */ /* 0x000fec0003800000 */
.L_x_1:
[----:B------:R-:W-:Y:S02]  /*1050*/  CS2R R20, SRZ ;  /* 0x0000000000147805 */ /* 0x000fe4000001ff00 */
[----:B------:R-:W-:-:S07]  /*1060*/  CS2R R22, SRZ ;  /* 0x0000000000167805 */ /* 0x000fce000001ff00 */
.L_x_2:
[----:B------:R-:W-:Y:S05]  /*1070*/  BSYNC B0 ;  /* 0x0000000000007941 */ /* 0x000fea0003800000 */
.L_x_0:
[----:B------:R-:W1:Y:S01]  /*1080*/  S2UR UR5, SR_CgaCtaId ;  /* 0x00000000000579c3 */ /* 0x000e620000008800 */
[----:B------:R-:W2:Y:S01]  /*1090*/  SHFL.BFLY PT, R5, R20, 0x10, 0x1f ;  /* 0x0e001f0014057f89 */ /* 0x000ea200000e0000 */
[----:B------:R-:W-:Y:S01]  /*10a0*/  SHF.R.U32.HI R9, RZ, 0x5, R0 ;  /* 0x00000005ff097819 */ /* 0x000fe20000011600 */
[----:B------:R-:W-:Y:S01]  /*10b0*/  UMOV UR4, 0x400 ;  /* 0x0000040000047882 */ /* 0x000fe20000000000 */
[----:B------:R-:W-:Y:S01]  /*10c0*/  LOP3.LUT P0, RZ, R0, 0x10, RZ, 0xc0, !PT ;  /* 0x0000001000ff7812 */ /* 0x000fe2000780c0ff */
[----:B------:R-:W3:Y:S01]  /*10d0*/  SHFL.BFLY PT, R6, R21, 0x10, 0x1f ;  /* 0x0e001f0015067f89 */ /* 0x000ee200000e0000 */
[----:B------:R-:W-:Y:S02]  /*10e0*/  SHF.L.U32 R4, R2, 0x2, RZ ;  /* 0x0000000202047819 */ /* 0x000fe400000006ff */
[----:B------:R-:W-:Y:S01]  /*10f0*/  SGXT.U32 R9, R9, 0x2 ;  /* 0x000000020909781a */ /* 0x000fe20000000000 */
[----:B------:R-:W4:Y:S01]  /*1100*/  SHFL.BFLY PT, R7, R22, 0x10, 0x1f ;  /* 0x0e001f0016077f89 */ /* 0x000f2200000e0000 */
[----:B------:R-:W-:-:S02]  /*1110*/  ISETP.GE.AND P1, PT, R0, 0x100, PT ;  /* 0x000001000000780c */ /* 0x000fc40003f26270 */
[----:B------:R-:W-:Y:S01]  /*1120*/  LOP3.LUT R9, R4, R9, RZ, 0xfc, !PT ;  /* 0x0000000904097212 */ /* 0x000fe200078efcff */
[----:B------:R-:W5:Y:S01]  /*1130*/  SHFL.BFLY PT, R8, R23, 0x10, 0x1f ;  /* 0x0e001f0017087f89 */ /* 0x000f6200000e0000 */
[----:B-1----:R-:W-:Y:S01]  /*1140*/  UPRMT UR4, UR5, 0x654, UR4 ;  /* 0x0000065405047896 */ /* 0x002fe20008000004 */
[----:B--2---:R-:W-:Y:S01]  /*1150*/  FADD R20, R5, R20 ;  /* 0x0000001405147221 */ /* 0x004fe20000000000 */
[----:B---3--:R-:W-:-:S04]  /*1160*/  FADD R12, R6, R21 ;  /* 0x00000015060c7221 */ /* 0x008fc80000000000 */
[----:B------:R-:W-:Y:S02]  /*1170*/  LEA R9, R9, UR4, 0x2 ;  /* 0x0000000409097c11 */ /* 0x000fe4000f8e10ff */
[----:B------:R-:W-:Y:S01]  /*1180*/  LEA R2, R2, UR4, 0x4 ;  /* 0x0000000402027c11 */ /* 0x000fe2000f8e20ff */
[----:B----4-:R-:W-:Y:S02]  /*1190*/  FADD R22, R7, R22 ;  /* 0x0000001607167221 */ /* 0x010fe40000000000 */
[----:B------:R-:W-:Y:S01]  /*11a0*/  @!P0 STS [R9], R20 ;  /* 0x0000001409008388 */ /* 0x000fe20000000800 */
[----:B-----5:R-:W-:-:S03]  /*11b0*/  FADD R14, R8, R23 ;  /* 0x00000017080e7221 */ /* 0x020fc60000000000 */
[----:B------:R-:W-:Y:S04]  /*11c0*/  @!P0 STS [R9+0x10], R12 ;  /* 0x0000100c09008388 */ /* 0x000fe80000000800 */
[----:B------:R-:W-:Y:S04]  /*11d0*/  @!P0 STS [R9+0x20], R22 ;  /* 0x0000201609008388 */ /* 0x000fe80000000800 */
[----:B------:R-:W-:Y:S01]  /*11e0*/  @!P0 STS [R9+0x30], R14 ;  /* 0x0000300e09008388 */ /* 0x000fe20000000800 */
[----:B------:R-:W-:Y:S01]  /*11f0*/  BAR.SYNC.DEFER_BLOCKING 0x0 ;  /* 0x0000000000007b1d */ /* 0x000fe20000010000 */
[----:B------:R-:W-:-:S04]  /*1200*/  LOP3.LUT P0, RZ, R0, 0x3, RZ, 0xc0, !PT ;  /* 0x0000000300ff7812 */ /* 0x000fc8000780c0ff */
[----:B------:R-:W-:Y:S01]  /*1210*/  ISETP.LT.AND P0, PT, R0, 0x100, !P0 ;  /* 0x000001000000780c */ /* 0x000fe20004701270 */
[----:B------:R-:W1:Y:S04]  /*1220*/  @!P1 LDS R10, [R3+UR4] ;  /* 0x00000004030a9984 */ /* 0x000e680008000800 */
[----:B------:R-:W2:Y:S04]  /*1230*/  @!P1 LDS R11, [R3+UR4+0x200] ;  /* 0x00020004030b9984 */ /* 0x000ea80008000800 */
[----:B-1----:R-:W1:Y:S04]  /*1240*/  SHFL.BFLY PT, R5, R10, 0x2, 0x1f ;  /* 0x0c401f000a057f89 */ /* 0x002e6800000e0000 */
[----:B--2---:R-:W2:Y:S01]  /*1250*/  SHFL.BFLY PT, R6, R11, 0x2, 0x1f ;  /* 0x0c401f000b067f89 */ /* 0x004ea200000e0000 */
[----:B-1----:R-:W-:Y:S01]  /*1260*/  FADD R5, R10, R5 ;  /* 0x000000050a057221 */ /* 0x002fe20000000000 */
[----:B--2---:R-:W-:-:S04]  /*1270*/  FADD R7, R11, R6 ;  /* 0x000000060b077221 */ /* 0x004fc80000000000 */
[----:B------:R-:W1:Y:S04]  /*1280*/  SHFL.BFLY PT, R6, R5, 0x1, 0x1f ;  /* 0x0c201f0005067f89 */ /* 0x000e6800000e0000 */
[----:B------:R-:W2:Y:S01]  /*1290*/  SHFL.BFLY PT, R8, R7, 0x1, 0x1f ;  /* 0x0c201f0007087f89 */ /* 0x000ea200000e0000 */
[----:B-1----:R-:W-:Y:S01]  /*12a0*/  FADD R6, R5, R6 ;  /* 0x0000000605067221 */ /* 0x002fe20000000000 */
[----:B------:R-:W-:Y:S01]  /*12b0*/  LOP3.LUT R5, R24, 0x3f, R0, 0xf8, !PT ;  /* 0x0000003f18057812 */ /* 0x000fe200078ef800 */
[----:B--2---:R-:W-:-:S03]  /*12c0*/  FADD R12, R7, R8 ;  /* 0x00000008070c7221 */ /* 0x004fc60000000000 */
[----:B------:R-:W-:Y:S04]  /*12d0*/  @P0 STS [R3+UR4], R6 ;  /* 0x0000000603000988 */ /* 0x000fe80008000804 */
[----:B------:R-:W-:Y:S01]  /*12e0*/  @P0 STS [R3+UR4+0x200], R12 ;  /* 0x0002000c03000988 */ /* 0x000fe20008000804 */
[----:B------:R-:W-:Y:S01]  /*12f0*/  BAR.SYNC.DEFER_BLOCKING 0x0 ;  /* 0x0000000000007b1d */ /* 0x000fe20000010000 */
[C---:B------:R-:W-:Y:S02]  /*1300*/  LOP3.LUT P0, RZ, R0.reuse, 0x40, RZ, 0xc0, !PT ;  /* 0x0000004000ff7812 */ /* 0x040fe4000780c0ff */
[----:B------:R-:W-:Y:S02]  /*1310*/  LOP3.LUT R0, R0, 0x3f, RZ, 0xc0, !PT ;  /* 0x0000003f00007812 */ /* 0x000fe400078ec0ff */
[----:B------:R-:W-:-:S02]  /*1320*/  ISETP.LT.AND P0, PT, R5, 0x400, !P0 ;  /* 0x000004000500780c */ /* 0x000fc40004701270 */
[----:B------:R-:W-:Y:S01]  /*1330*/  LEA R0, R0, UR4, 0x2 ;  /* 0x0000000400007c11 */ /* 0x000fe2000f8e10ff */
[----:B------:R-:W-:Y:S04]  /*1340*/  LDS R8, [R2] ;  /* 0x0000000002087984 */ /* 0x000fe80000000800 */
[----:B------:R-:W-:Y:S04]  /*1350*/  LDS R9, [R2+0x10] ;  /* 0x0000100002097984 */ /* 0x000fe80000000800 */
[----:B------:R-:W-:Y:S04]  /*1360*/  LDS R10, [R2+0x20] ;  /* 0x00002000020a7984 */ /* 0x000fe80000000800 */
[----:B------:R-:W1:Y:S01]  /*1370*/  LDS R11, [R2+0x30] ;  /* 0x00003000020b7984 */ /* 0x000e620000000800 */
[----:B------:R-:W-:Y:S06]  /*1380*/  BAR.SYNC.DEFER_BLOCKING 0x0 ;  /* 0x0000000000007b1d */ /* 0x000fec0000010000 */
[----:B-1----:R1:W-:Y:S02]  /*1390*/  STS.128 [R4+UR4], R8 ;  /* 0x0000000804007988 */ /* 0x0023e40008000c04 */
[----:B------:R-:W-:Y:S06]  /*13a0*/  BAR.SYNC.DEFER_BLOCKING 0x0 ;  /* 0x0000000000007b1d */ /* 0x000fec0000010000 */
[----:B-1----:R-:W-:Y:S05]  /*13b0*/  @!P0 EXIT ;  /* 0x000000000000894d */ /* 0x002fea0003800000 */
[----:B------:R-:W0:Y:S01]  /*13c0*/  LDS R7, [R0] ;  /* 0x0000000000077984 */ /* 0x000e220000000800 */
[----:B------:R-:W1:Y:S02]  /*13d0*/  LDC.64 R2, c[0x0][0x218] ;  /* 0x00008600ff027b82 */ /* 0x000e640000000a00 */
[----:B-1----:R-:W-:-:S05]  /*13e0*/  IMAD.WIDE R2, R5, 0x4, R2 ;  /* 0x0000000405027825 */ /* 0x002fca00078e0202 */
[----:B0-----:R-:W-:Y:S01]  /*13f0*/  STG.E desc[UR6][R2.64], R7 ;  /* 0x0000000702007986 */ /* 0x001fe2000c101906 */
[----:B------:R-:W-:Y:S05]  /*1400*/  EXIT ;  /* 0x000000000000794d */ /* 0x000fea0003800000 */
.L_x_3:
[----:B------:R-:W-:-:S00]  /*1410*/  BRA `(.L_x_3) ;  /* 0xfffffffc00fc7947 */ /* 0x000fc0000383ffff */
[----:B------:R-:W-:-:S00]  /*1420*/  NOP ;  /* 0x0000000000007918 */ /* 0x000fc00000000000 */
        /* <DEDUP_REMOVED lines=13> */
.L_x_4:


//--------------------- .nv.shared.triton_red_fused_leaky_relu_mean_21 --------------------------
	.section	.nv.shared.triton_red_fused_leaky_relu_mean_21,"aw",@nobits
	.sectionflags	@""
	.align	16
	.zero		1024


//--------------------- .nv.constant0.triton_red_fused_leaky_relu_mean_21 --------------------------
	.section	.nv.constant0.triton_red_fused_leaky_relu_mean_21,"a",@progbits
	.sectionflags	@""
	.align	4
.nv.constant0.triton_red_fused_leaky_relu_mean_21:
	.zero		552
